	.headerflags	@"EF_CUDA_TEXMODE_UNIFIED EF_CUDA_64BIT_ADDRESS EF_CUDA_ACCELERATORS EF_CUDA_SM90 EF_CUDA_VIRTUAL_SM(EF_CUDA_SM90)"
	.elftype	@"ET_EXEC"


//--------------------- .nv.info                  --------------------------
	.section	.nv.info,"",@"SHT_CUDA_INFO"
	.align	4


	//----- nvinfo : EIATTR_REGCOUNT
	.align		4
        /*0000*/ 	.byte	0x04, 0x2f
        /*0002*/ 	.short	(.L_1 - .L_0)
	.align		4
.L_0:
        /*0004*/ 	.word	index@(triton_red_fused__to_copy_add_mul_sum_11)
        /*0008*/ 	.word	0x00000020


	//----- nvinfo : EIATTR_MIN_STACK_SIZE
	.align		4
.L_1:
        /*000c*/ 	.byte	0x04, 0x12
        /*000e*/ 	.short	(.L_3 - .L_2)
	.align		4
.L_2:
        /*0010*/ 	.word	index@(triton_red_fused__to_copy_add_mul_sum_11)
        /*0014*/ 	.word	0x00000000


	//----- nvinfo : EIATTR_FRAME_SIZE
	.align		4
.L_3:
        /*0018*/ 	.byte	0x04, 0x11
        /*001a*/ 	.short	(.L_5 - .L_4)
	.align		4
.L_4:
        /*001c*/ 	.word	index@(triton_red_fused__to_copy_add_mul_sum_11)
        /*0020*/ 	.word	0x00000000


	//----- nvinfo : EIATTR_MIN_STACK_SIZE
	.align		4
.L_5:
        /*0024*/ 	.byte	0x04, 0x12
        /*0026*/ 	.short	(.L_7 - .L_6)
	.align		4
.L_6:
        /*0028*/ 	.word	index@(triton_red_fused__to_copy_add_mul_sum_11)
        /*002c*/ 	.word	0x00000000
.L_7:


//--------------------- .nv.info.triton_red_fused__to_copy_add_mul_sum_11 --------------------------
	.section	.nv.info.triton_red_fused__to_copy_add_mul_sum_11,"",@"SHT_CUDA_INFO"
	.sectionflags	@""
	.align	4


	//----- nvinfo : EIATTR_CUDA_API_VERSION
	.align		4
        /*0000*/ 	.byte	0x04, 0x37
        /*0002*/ 	.short	(.L_9 - .L_8)
.L_8:
        /*0004*/ 	.word	0x0000007c


	//----- nvinfo : EIATTR_KPARAM_INFO
	.align		4
.L_9:
        /*0008*/ 	.byte	0x04, 0x17
        /*000a*/ 	.short	(.L_11 - .L_10)
.L_10:
        /*000c*/ 	.word	0x00000000
        /*0010*/ 	.short	0x0008
        /*0012*/ 	.short	0x0038
        /*0014*/ 	.byte	0x00, 0xf4, 0x21, 0x00


	//----- nvinfo : EIATTR_KPARAM_INFO
	.align		4
.L_11:
        /*0018*/ 	.byte	0x04, 0x17
        /*001a*/ 	.short	(.L_13 - .L_12)
.L_12:
        /*001c*/ 	.word	0x00000000
        /*0020*/ 	.short	0x0007
        /*0022*/ 	.short	0x0034
        /*0024*/ 	.byte	0x00, 0xf0, 0x11, 0x00


	//----- nvinfo : EIATTR_KPARAM_INFO
	.align		4
.L_13:
        /*0028*/ 	.byte	0x04, 0x17
        /*002a*/ 	.short	(.L_15 - .L_14)
.L_14:
        /*002c*/ 	.word	0x00000000
        /*0030*/ 	.short	0x0006
        /*0032*/ 	.short	0x0030
        /*0034*/ 	.byte	0x00, 0xf0, 0x11, 0x00


	//----- nvinfo : EIATTR_KPARAM_INFO
	.align		4
.L_15:
        /*0038*/ 	.byte	0x04, 0x17
        /*003a*/ 	.short	(.L_17 - .L_16)
.L_16:
        /*003c*/ 	.word	0x00000000
        /*0040*/ 	.short	0x0005
        /*0042*/ 	.short	0x0028
        /*0044*/ 	.byte	0x00, 0xf4, 0x21, 0x00


	//----- nvinfo : EIATTR_KPARAM_INFO
	.align		4
.L_17:
        /*0048*/ 	.byte	0x04, 0x17
        /*004a*/ 	.short	(.L_19 - .L_18)
.L_18:
        /*004c*/ 	.word	0x00000000
        /*0050*/ 	.short	0x0004
        /*0052*/ 	.short	0x0020
        /*0054*/ 	.byte	0x00, 0xf4, 0x21, 0x00


	//----- nvinfo : EIATTR_KPARAM_INFO
	.align		4
.L_19:
        /*0058*/ 	.byte	0x04, 0x17
        /*005a*/ 	.short	(.L_21 - .L_20)
.L_20:
        /*005c*/ 	.word	0x00000000
        /*0060*/ 	.short	0x0003
        /*0062*/ 	.short	0x0018
        /*0064*/ 	.byte	0x00, 0xf4, 0x21, 0x00


	//----- nvinfo : EIATTR_KPARAM_INFO
	.align		4
.L_21:
        /*0068*/ 	.byte	0x04, 0x17
        /*006a*/ 	.short	(.L_23 - .L_22)
.L_22:
        /*006c*/ 	.word	0x00000000
        /*0070*/ 	.short	0x0002
        /*0072*/ 	.short	0x0010
        /*0074*/ 	.byte	0x00, 0xf4, 0x21, 0x00


	//----- nvinfo : EIATTR_KPARAM_INFO
	.align		4
.L_23:
        /*0078*/ 	.byte	0x04, 0x17
        /*007a*/ 	.short	(.L_25 - .L_24)
.L_24:
        /*007c*/ 	.word	0x00000000
        /*0080*/ 	.short	0x0001
        /*0082*/ 	.short	0x0008
        /*0084*/ 	.byte	0x00, 0xf4, 0x21, 0x00


	//----- nvinfo : EIATTR_KPARAM_INFO
	.align		4
.L_25:
        /*0088*/ 	.byte	0x04, 0x17
        /*008a*/ 	.short	(.L_27 - .L_26)
.L_26:
        /*008c*/ 	.word	0x00000000
        /*0090*/ 	.short	0x0000
        /*0092*/ 	.short	0x0000
        /*0094*/ 	.byte	0x00, 0xf4, 0x21, 0x00


	//----- nvinfo : EIATTR_SPARSE_MMA_MASK
	.align		4
.L_27:
        /*0098*/ 	.byte	0x03, 0x50
        /*009a*/ 	.short	0x0000


	//----- nvinfo : EIATTR_MAXREG_COUNT
	.align		4
        /*009c*/ 	.byte	0x03, 0x1b
        /*009e*/ 	.short	0x00ff


	//----- nvinfo : EIATTR_COOP_GROUP_MASK_REGIDS
	.align		4
        /*00a0*/ 	.byte	0x04, 0x29
        /*00a2*/ 	.short	(.L_29 - .L_28)


	//   ....[0]....
.L_28:
        /*00a4*/ 	.word	0xffffffff


	//   ....[1]....
        /*00a8*/ 	.word	0xffffffff


	//----- nvinfo : EIATTR_COOP_GROUP_INSTR_OFFSETS
	.align		4
.L_29:
        /*00ac*/ 	.byte	0x04, 0x28
        /*00ae*/ 	.short	(.L_31 - .L_30)


	//   ....[0]....
.L_30:
        /*00b0*/ 	.word	0x00000ea0


	//   ....[1]....
        /*00b4*/ 	.word	0x00000f00


	//----- nvinfo : EIATTR_EXIT_INSTR_OFFSETS
	.align		4
.L_31:
        /*00b8*/ 	.byte	0x04, 0x1c
        /*00ba*/ 	.short	(.L_33 - .L_32)


	//   ....[0]....
.L_32:
        /*00bc*/ 	.word	0x00000f70


	//   ....[1]....
        /*00c0*/ 	.word	0x00000fe0


	//----- nvinfo : EIATTR_REQNTID
	.align		4
.L_33:
        /*00c4*/ 	.byte	0x04, 0x10
        /*00c6*/ 	.short	(.L_35 - .L_34)
.L_34:
        /*00c8*/ 	.word	0x00000040
        /*00cc*/ 	.word	0x00000001
        /*00d0*/ 	.word	0x00000001


	//----- nvinfo : EIATTR_CBANK_PARAM_SIZE
	.align		4
.L_35:
        /*00d4*/ 	.byte	0x03, 0x19
        /*00d6*/ 	.short	0x0040


	//----- nvinfo : EIATTR_PARAM_CBANK
	.align		4
        /*00d8*/ 	.byte	0x04, 0x0a
        /*00da*/ 	.short	(.L_37 - .L_36)
	.align		4
.L_36:
        /*00dc*/ 	.word	index@(.nv.constant0.triton_red_fused__to_copy_add_mul_sum_11)
        /*00e0*/ 	.short	0x0210
        /*00e2*/ 	.short	0x0040


	//----- nvinfo : EIATTR_SW_WAR
	.align		4
.L_37:
        /*00e4*/ 	.byte	0x04, 0x36
        /*00e6*/ 	.short	(.L_39 - .L_38)
.L_38:
        /*00e8*/ 	.word	0x00000008
.L_39:


//--------------------- .nv.callgraph             --------------------------
	.section	.nv.callgraph,"",@"SHT_CUDA_CALLGRAPH"
	.align	4
	.sectionentsize	8
	.align		4
        /*0000*/ 	.word	0x00000000
	.align		4
        /*0004*/ 	.word	0xffffffff
	.align		4
        /*0008*/ 	.word	0x00000000
	.align		4
        /*000c*/ 	.word	0xfffffffe
	.align		4
        /*0010*/ 	.word	0x00000000
	.align		4
        /*0014*/ 	.word	0xfffffffd
	.align		4
        /*0018*/ 	.word	0x00000000
	.align		4
        /*001c*/ 	.word	0xfffffffc


//--------------------- .text.triton_red_fused__to_copy_add_mul_sum_11 --------------------------
	.section	.text.triton_red_fused__to_copy_add_mul_sum_11,"ax",@progbits
	.sectionflags	@"SHF_BARRIERS=1"
	.align	128
        .global         triton_red_fused__to_copy_add_mul_sum_11
        .type           triton_red_fused__to_copy_add_mul_sum_11,@function
        .size           triton_red_fused__to_copy_add_mul_sum_11,(.L_x_5 - triton_red_fused__to_copy_add_mul_sum_11)
        .other          triton_red_fused__to_copy_add_mul_sum_11,@"STO_CUDA_ENTRY STV_DEFAULT"
triton_red_fused__to_copy_add_mul_sum_11:
.text.triton_red_fused__to_copy_add_mul_sum_11:
[----:B------:R-:W0:Y:S02]  /*0000*/  LDC R1, c[0x0][0x28] ;  /* 0x00000a00ff017b82 */ /* 0x000e240000000800 */
[----:B------:R-:W1:Y:S01]  /*0010*/  S2R R0, SR_TID.X ;  /* 0x0000000000007919 */ /* 0x000e620000002100 */
[----:B------:R-:W-:Y:S01]  /*0020*/  ULDC UR4, c[0x0][0x244] ;  /* 0x0000910000047ab9 */ /* 0x000fe20000000800 */
[----:B------:R-:W-:Y:S01]  /*0030*/  ULDC.64 UR6, c[0x0][0x208] ;  /* 0x0000820000067ab9 */ /* 0x000fe20000000a00 */
[----:B------:R-:W-:Y:S01]  /*0040*/  MOV R2, UR4 ;  /* 0x0000000400027c02 */ /* 0x000fe20008000f00 */
[----:B------:R-:W2:Y:S01]  /*0050*/  S2R R3, SR_CTAID.X ;  /* 0x0000000000037919 */ /* 0x000ea20000002500 */
[----:B------:R-:W-:Y:S02]  /*0060*/  HFMA2.MMA R8, -RZ, RZ, 0, 0 ;  /* 0x00000000ff087435 */ /* 0x000fe400000001ff */
[----:B------:R-:W-:Y:S02]  /*0070*/  ISETP.GE.AND P0, PT, R2, 0x1, PT ;  /* 0x000000010200780c */ /* 0x000fe40003f06270 */
[----:B-1----:R-:W-:Y:S02]  /*0080*/  SHF.R.U32.HI R4, RZ, 0x2, R0 ;  /* 0x00000002ff047819 */ /* 0x002fe40000011600 */
[----:B--2---:R-:W-:-:S02]  /*0090*/  SHF.L.U32 R3, R3, 0x3, RZ ;  /* 0x0000000303037819 */ /* 0x004fc400000006ff */
[----:B------:R-:W-:-:S07]  /*00a0*/  SGXT.U32 R4, R4, 0x3 ;  /* 0x000000030404781a */ /* 0x000fce0000000000 */
[----:B------:R-:W-:Y:S05]  /*00b0*/  @!P0 BRA `(.L_x_0) ;  /* 0x0000000c00788947 */ /* 0x000fea0003800000 */
[----:B------:R-:W-:Y:S02]  /*00c0*/  ISETP.GT.AND P1, PT, R2, 0xc, PT ;  /* 0x0000000c0200780c */ /* 0x000fe40003f24270 */
[----:B------:R-:W-:Y:S02]  /*00d0*/  LOP3.LUT R6, R0, 0x3, RZ, 0xc0, !PT ;  /* 0x0000000300067812 */ /* 0x000fe400078ec0ff */
[----:B------:R-:W-:Y:S02]  /*00e0*/  PLOP3.LUT P0, PT, PT, PT, PT, 0x80, 0x0 ;  /* 0x000000000000781c */ /* 0x000fe40003f0f070 */
[----:B------:R-:W-:Y:S02]  /*00f0*/  LEA R7, R6, R3, 0xc ;  /* 0x0000000306077211 */ /* 0x000fe400078e60ff */
[----:B------:R-:W-:Y:S02]  /*0100*/  MOV R8, RZ ;  /* 0x000000ff00087202 */ /* 0x000fe40000000f00 */
[----:B------:R-:W-:-:S02]  /*0110*/  MOV R5, RZ ;  /* 0x000000ff00057202 */ /* 0x000fc40000000f00 */
[----:B------:R-:W-:Y:S01]  /*0120*/  IADD3 R26, R4, R7, RZ ;  /* 0x00000007041a7210 */ /* 0x000fe20007ffe0ff */
[----:B------:R-:W-:Y:S06]  /*0130*/  @!P1 BRA `(.L_x_1) ;  /* 0x0000000400d89947 */ /* 0x000fec0003800000 */
[----:B------:R-:W1:Y:S01]  /*0140*/  LDC R27, c[0x0][0x244] ;  /* 0x00009100ff1b7b82 */ /* 0x000e620000000800 */
[----:B------:R-:W-:Y:S02]  /*0150*/  PLOP3.LUT P0, PT, PT, PT, PT, 0x8, 0x0 ;  /* 0x000000000000781c */ /* 0x000fe40003f0e170 */
[----:B------:R-:W-:-:S05]  /*0160*/  IADD3 R28, R2, -0xc, RZ ;  /* 0xfffffff4021c7810 */ /* 0x000fca0007ffe0ff */
[----:B------:R-:W1:Y:S08]  /*0170*/  LDC.64 R22, c[0x0][0x210] ;  /* 0x00008400ff167b82 */ /* 0x000e700000000a00 */
[----:B------:R-:W1:Y:S08]  /*0180*/  LDC.64 R10, c[0x0][0x218] ;  /* 0x00008600ff0a7b82 */ /* 0x000e700000000a00 */
[----:B------:R-:W4:Y:S08]  /*0190*/  LDC.64 R12, c[0x0][0x220] ;  /* 0x00008800ff0c7b82 */ /* 0x000f300000000a00 */
[----:B------:R-:W0:Y:S08]  /*01a0*/  LDC.64 R14, c[0x0][0x228] ;  /* 0x00008a00ff0e7b82 */ /* 0x000e300000000a00 */
[----:B-1----:R-:W0:Y:S02]  /*01b0*/  LDC.64 R16, c[0x0][0x230] ;  /* 0x00008c00ff107b82 */ /* 0x002e240000000a00 */
.L_x_2:
[----:B------:R-:W-:Y:S01]  /*01c0*/  IADD3 R19, R6, R5, RZ ;  /* 0x0000000506137210 */ /* 0x000fe20007ffe0ff */
[----:B------:R-:W-:Y:S01]  /*01d0*/  HFMA2.MMA R7, -RZ, RZ, 0, 0 ;  /* 0x00000000ff077435 */ /* 0x000fe200000001ff */
[----:B------:R-:W-:Y:S01]  /*01e0*/  MOV R2, R27 ;  /* 0x0000001b00027202 */ /* 0x000fe20000000f00 */
[----:B------:R-:W-:Y:S01]  /*01f0*/  IMAD.WIDE R20, R26, 0x2, R22 ;  /* 0x000000021a147825 */ /* 0x000fe200078e0216 */
[----:B------:R-:W-:Y:S02]  /*0200*/  PRMT R9, RZ, 0x7610, R9 ;  /* 0x00007610ff097816 */ /* 0x000fe40000000009 */
[C---:B------:R-:W-:Y:S01]  /*0210*/  ISETP.GE.AND P1, PT, R19.reuse, R2, PT ;  /* 0x000000021300720c */ /* 0x040fe20003f26270 */
[----:B0-----:R-:W-:-:S12]  /*0220*/  IMAD.WIDE R18, R19, 0x4, R16 ;  /* 0x0000000413127825 */ /* 0x001fd800078e0210 */
[----:B------:R0:W2:Y:S04]  /*0230*/  @!P1 LDG.E.EF.U16 R9, desc[UR6][R20.64] ;  /* 0x0000000614099981 */ /* 0x0000a8000c0e1500 */
[----:B------:R1:W3:Y:S01]  /*0240*/  @!P1 LDG.E.EL R7, desc[UR6][R18.64] ;  /* 0x0000000612079981 */ /* 0x0002e2000c2e1900 */
[----:B0-----:R-:W-:Y:S01]  /*0250*/  PRMT R20, RZ, 0x7610, R20 ;  /* 0x00007610ff147816 */ /* 0x001fe20000000014 */
[----:B-1----:R-:W-:-:S05]  /*0260*/  IMAD.WIDE R18, R26, 0x2, R10 ;  /* 0x000000021a127825 */ /* 0x002fca00078e020a */
[----:B------:R0:W5:Y:S01]  /*0270*/  @!P1 LDG.E.EF.U16 R20, desc[UR6][R18.64] ;  /* 0x0000000612149981 */ /* 0x000162000c0e1500 */
[----:B------:R-:W-:Y:S01]  /*0280*/  PRMT R29, RZ, 0x7610, R29 ;  /* 0x00007610ff1d7816 */ /* 0x000fe2000000001d */
[----:B----4-:R-:W-:-:S05]  /*0290*/  IMAD.WIDE R24, R26, 0x2, R12 ;  /* 0x000000021a187825 */ /* 0x010fca00078e020c */
[----:B------:R1:W4:Y:S01]  /*02a0*/  @!P1 LDG.E.EF.U16 R29, desc[UR6][R24.64] ;  /* 0x00000006181d9981 */ /* 0x000322000c0e1500 */
[----:B0-----:R-:W-:-:S04]  /*02b0*/  IMAD.WIDE R18, R26, 0x2, R14 ;  /* 0x000000021a127825 */ /* 0x001fc800078e020e */
[----:B--2---:R-:W-:Y:S02]  /*02c0*/  HADD2.F32 R9, -RZ, R9.H0_H0 ;  /* 0x20000009ff097230 */ /* 0x004fe40000004100 */
[----:B-----5:R-:W-:-:S05]  /*02d0*/  HADD2.F32 R20, -RZ, R20.H0_H0 ;  /* 0x20000014ff147230 */ /* 0x020fca0000004100 */
[----:B------:R-:W-:Y:S01]  /*02e0*/  FADD R20, R9, R20 ;  /* 0x0000001409147221 */ /* 0x000fe20000000000 */
[----:B------:R-:W-:-:S06]  /*02f0*/  PRMT R9, RZ, 0x7610, R9 ;  /* 0x00007610ff097816 */ /* 0x000fcc0000000009 */
[----:B------:R0:W2:Y:S01]  /*0300*/  @!P1 LDG.E.EF.U16 R9, desc[UR6][R18.64] ;  /* 0x0000000612099981 */ /* 0x0000a2000c0e1500 */
[----:B-1----:R-:W-:Y:S01]  /*0310*/  IADD3 R25, R6, 0x4, R5 ;  /* 0x0000000406197810 */ /* 0x002fe20007ffe005 */
[----:B----4-:R-:W-:-:S03]  /*0320*/  HADD2.F32 R29, -RZ, R29.H0_H0 ;  /* 0x2000001dff1d7230 */ /* 0x010fc60000004100 */
[----:B------:R-:W-:Y:S02]  /*0330*/  ISETP.GE.AND P2, PT, R25, R2, PT ;  /* 0x000000021900720c */ /* 0x000fe40003f46270 */
[----:B------:R-:W-:Y:S01]  /*0340*/  FADD R29, R29, R20 ;  /* 0x000000141d1d7221 */ /* 0x000fe20000000000 */
[----:B------:R-:W-:Y:S02]  /*0350*/  MOV R21, RZ ;  /* 0x000000ff00157202 */ /* 0x000fe40000000f00 */
[----:B------:R-:W-:Y:S01]  /*0360*/  MOV R24, R8 ;  /* 0x0000000800187202 */ /* 0x000fe20000000f00 */
[----:B0-----:R-:W-:Y:S01]  /*0370*/  IMAD.WIDE R18, R25, 0x4, R16 ;  /* 0x0000000419127825 */ /* 0x001fe200078e0210 */
[----:B------:R-:W-:-:S06]  /*0380*/  PRMT R25, RZ, 0x7610, R25 ;  /* 0x00007610ff197816 */ /* 0x000fcc0000000019 */
[----:B------:R0:W4:Y:S01]  /*0390*/  @!P2 LDG.E.EL R21, desc[UR6][R18.64] ;  /* 0x000000061215a981 */ /* 0x000122000c2e1900 */
[----:B--2---:R-:W-:-:S05]  /*03a0*/  HADD2.F32 R20, -RZ, R9.H0_H0 ;  /* 0x20000009ff147230 */ /* 0x004fca0000004100 */
[----:B---3--:R-:W-:Y:S01]  /*03b0*/  FMUL R8, R20, R7 ;  /* 0x0000000714087220 */ /* 0x008fe20000400000 */
[----:B------:R-:W-:Y:S02]  /*03c0*/  IADD3 R7, R26, 0x4000, RZ ;  /* 0x000040001a077810 */ /* 0x000fe40007ffe0ff */
[----:B------:R-:W-:Y:S01]  /*03d0*/  PRMT R20, RZ, 0x7610, R20 ;  /* 0x00007610ff147816 */ /* 0x000fe20000000014 */
[----:B------:R-:W-:Y:S02]  /*03e0*/  @!P1 FFMA R24, R29, R8, R24 ;  /* 0x000000081d189223 */ /* 0x000fe40000000018 */
[----:B0-----:R-:W-:-:S04]  /*03f0*/  IMAD.WIDE R18, R7, 0x2, R22 ;  /* 0x0000000207127825 */ /* 0x001fc800078e0216 */
[C---:B------:R-:W-:Y:S01]  /*0400*/  IMAD.WIDE R8, R7.reuse, 0x2, R10 ;  /* 0x0000000207087825 */ /* 0x040fe200078e020a */
[----:B------:R0:W2:Y:S04]  /*0410*/  @!P2 LDG.E.EF.U16 R20, desc[UR6][R18.64] ;  /* 0x000000061214a981 */ /* 0x0000a8000c0e1500 */
[----:B------:R1:W3:Y:S01]  /*0420*/  @!P2 LDG.E.EF.U16 R25, desc[UR6][R8.64] ;  /* 0x000000060819a981 */ /* 0x0002e2000c0e1500 */
[----:B------:R-:W-:Y:S01]  /*0430*/  PRMT R29, RZ, 0x7610, R29 ;  /* 0x00007610ff1d7816 */ /* 0x000fe2000000001d */
[----:B0-----:R-:W-:-:S04]  /*0440*/  IMAD.WIDE R18, R7, 0x2, R14 ;  /* 0x0000000207127825 */ /* 0x001fc800078e020e */
[----:B-1----:R-:W-:-:S05]  /*0450*/  IMAD.WIDE R8, R7, 0x2, R12 ;  /* 0x0000000207087825 */ /* 0x002fca00078e020c */
[----:B------:R-:W5:Y:S01]  /*0460*/  @!P2 LDG.E.EF.U16 R29, desc[UR6][R8.64] ;  /* 0x00000006081da981 */ /* 0x000f62000c0e1500 */
[----:B--2---:R-:W-:Y:S02]  /*0470*/  HADD2.F32 R20, -RZ, R20.H0_H0 ;  /* 0x20000014ff147230 */ /* 0x004fe40000004100 */
[----:B---3--:R-:W-:-:S05]  /*0480*/  HADD2.F32 R25, -RZ, R25.H0_H0 ;  /* 0x20000019ff197230 */ /* 0x008fca0000004100 */
[--C-:B------:R-:W-:Y:S01]  /*0490*/  FADD R20, R20, R25.reuse ;  /* 0x0000001914147221 */ /* 0x100fe20000000000 */
[----:B------:R-:W-:-:S06]  /*04a0*/  PRMT R25, RZ, 0x7610, R25 ;  /* 0x00007610ff197816 */ /* 0x000fcc0000000019 */
[----:B------:R0:W2:Y:S01]  /*04b0*/  @!P2 LDG.E.EF.U16 R25, desc[UR6][R18.64] ;  /* 0x000000061219a981 */ /* 0x0000a2000c0e1500 */
[----:B------:R-:W-:Y:S01]  /*04c0*/  IADD3 R7, R6, 0x8, R5 ;  /* 0x0000000806077810 */ /* 0x000fe20007ffe005 */
[----:B-----5:R-:W-:-:S03]  /*04d0*/  HADD2.F32 R29, -RZ, R29.H0_H0 ;  /* 0x2000001dff1d7230 */ /* 0x020fc60000004100 */
[C---:B------:R-:W-:Y:S01]  /*04e0*/  ISETP.GE.AND P1, PT, R7.reuse, R2, PT ;  /* 0x000000020700720c */ /* 0x040fe20003f26270 */
[----:B------:R-:W-:Y:S01]  /*04f0*/  IMAD.WIDE R8, R7, 0x4, R16 ;  /* 0x0000000407087825 */ /* 0x000fe200078e0210 */
[----:B------:R-:W-:-:S03]  /*0500*/  IADD3 R7, R26, 0x8000, RZ ;  /* 0x000080001a077810 */ /* 0x000fc60007ffe0ff */
[----:B------:R-:W-:Y:S02]  /*0510*/  FADD R29, R29, R20 ;  /* 0x000000141d1d7221 */ /* 0x000fe40000000000 */
[----:B0-----:R-:W-:-:S04]  /*0520*/  IMAD.WIDE R18, R7, 0x2, R22 ;  /* 0x0000000207127825 */ /* 0x001fc800078e0216 */
[----:B--2---:R-:W-:-:S05]  /*0530*/  HADD2.F32 R25, -RZ, R25.H0_H0 ;  /* 0x20000019ff197230 */ /* 0x004fca0000004100 */
[----:B----4-:R-:W-:-:S04]  /*0540*/  FMUL R21, R25, R21 ;  /* 0x0000001519157220 */ /* 0x010fc80000400000 */
[----:B------:R-:W-:Y:S01]  /*0550*/  @!P2 FFMA R24, R29, R21, R24 ;  /* 0x000000151d18a223 */ /* 0x000fe20000000018 */
[----:B------:R-:W-:Y:S02]  /*0560*/  PRMT R21, RZ, 0x7610, R21 ;  /* 0x00007610ff157816 */ /* 0x000fe40000000015 */
[----:B------:R-:W-:-:S04]  /*0570*/  PRMT R25, RZ, 0x7610, R25 ;  /* 0x00007610ff197816 */ /* 0x000fc80000000019 */
[----:B------:R0:W2:Y:S02]  /*0580*/  @!P1 LDG.E.EF.U16 R21, desc[UR6][R18.64] ;  /* 0x0000000612159981 */ /* 0x0000a4000c0e1500 */
[----:B0-----:R-:W-:-:S05]  /*0590*/  IMAD.WIDE R18, R7, 0x2, R10 ;  /* 0x0000000207127825 */ /* 0x001fca00078e020a */
[----:B------:R0:W3:Y:S01]  /*05a0*/  @!P1 LDG.E.EF.U16 R25, desc[UR6][R18.64] ;  /* 0x0000000612199981 */ /* 0x0000e2000c0e1500 */
[----:B------:R-:W-:Y:S01]  /*05b0*/  HFMA2.MMA R20, -RZ, RZ, 0, 0 ;  /* 0x00000000ff147435 */ /* 0x000fe200000001ff */
[----:B------:R-:W-:-:S09]  /*05c0*/  PRMT R29, RZ, 0x7610, R29 ;  /* 0x00007610ff1d7816 */ /* 0x000fd2000000001d */
[----:B------:R3:W4:Y:S01]  /*05d0*/  @!P1 LDG.E.EL R20, desc[UR6][R8.64] ;  /* 0x0000000608149981 */ /* 0x000722000c2e1900 */
[----:B0-----:R-:W-:-:S04]  /*05e0*/  IMAD.WIDE R18, R7, 0x2, R14 ;  /* 0x0000000207127825 */ /* 0x001fc800078e020e */
[----:B--2---:R-:W-:Y:S02]  /*05f0*/  HADD2.F32 R21, -RZ, R21.H0_H0 ;  /* 0x20000015ff157230 */ /* 0x004fe40000004100 */
[----:B---3--:R-:W-:-:S05]  /*0600*/  HADD2.F32 R8, -RZ, R25.H0_H0 ;  /* 0x20000019ff087230 */ /* 0x008fca0000004100 */
[----:B------:R-:W-:Y:S01]  /*0610*/  FADD R25, R21, R8 ;  /* 0x0000000815197221 */ /* 0x000fe20000000000 */
[----:B------:R-:W-:Y:S01]  /*0620*/  PRMT R21, RZ, 0x7610, R21 ;  /* 0x00007610ff157816 */ /* 0x000fe20000000015 */
[----:B------:R-:W-:-:S05]  /*0630*/  IMAD.WIDE R8, R7, 0x2, R12 ;  /* 0x0000000207087825 */ /* 0x000fca00078e020c */
[----:B------:R0:W2:Y:S04]  /*0640*/  @!P1 LDG.E.EF.U16 R29, desc[UR6][R8.64] ;  /* 0x00000006081d9981 */ /* 0x0000a8000c0e1500 */
[----:B------:R-:W3:Y:S01]  /*0650*/  @!P1 LDG.E.EF.U16 R21, desc[UR6][R18.64] ;  /* 0x0000000612159981 */ /* 0x000ee2000c0e1500 */
[----:B0-----:R-:W-:-:S04]  /*0660*/  IADD3 R9, R6, 0xc, R5 ;  /* 0x0000000c06097810 */ /* 0x001fc80007ffe005 */
[C---:B------:R-:W-:Y:S01]  /*0670*/  ISETP.GE.AND P2, PT, R9.reuse, R2, PT ;  /* 0x000000020900720c */ /* 0x040fe20003f46270 */
[----:B------:R-:W-:Y:S01]  /*0680*/  IMAD.WIDE R8, R9, 0x4, R16 ;  /* 0x0000000409087825 */ /* 0x000fe200078e0210 */
[----:B------:R-:W-:-:S11]  /*0690*/  MOV R7, RZ ;  /* 0x000000ff00077202 */ /* 0x000fd60000000f00 */
[----:B------:R0:W5:Y:S02]  /*06a0*/  @!P2 LDG.E.EL R7, desc[UR6][R8.64] ;  /* 0x000000060807a981 */ /* 0x000164000c2e1900 */
[----:B0-----:R-:W-:Y:S01]  /*06b0*/  PRMT R8, RZ, 0x7610, R8 ;  /* 0x00007610ff087816 */ /* 0x001fe20000000008 */
[----:B--2---:R-:W-:Y:S02]  /*06c0*/  HADD2.F32 R29, -RZ, R29.H0_H0 ;  /* 0x2000001dff1d7230 */ /* 0x004fe40000004100 */
[----:B---3--:R-:W-:-:S03]  /*06d0*/  HADD2.F32 R21, -RZ, R21.H0_H0 ;  /* 0x20000015ff157230 */ /* 0x008fc60000004100 */
[----:B------:R-:W-:Y:S01]  /*06e0*/  FADD R29, R29, R25 ;  /* 0x000000191d1d7221 */ /* 0x000fe20000000000 */
[----:B------:R-:W-:Y:S01]  /*06f0*/  IADD3 R25, R26, 0xc000, RZ ;  /* 0x0000c0001a197810 */ /* 0x000fe20007ffe0ff */
[----:B----4-:R-:W-:-:S04]  /*0700*/  FMUL R20, R21, R20 ;  /* 0x0000001415147220 */ /* 0x010fc80000400000 */
[----:B------:R-:W-:-:S04]  /*0710*/  IMAD.WIDE R18, R25, 0x2, R22 ;  /* 0x0000000219127825 */ /* 0x000fc800078e0216 */
[----:B------:R-:W-:Y:S01]  /*0720*/  @!P1 FFMA R24, R29, R20, R24 ;  /* 0x000000141d189223 */ /* 0x000fe20000000018 */
[----:B------:R-:W-:Y:S01]  /*0730*/  PRMT R29, RZ, 0x7610, R29 ;  /* 0x00007610ff1d7816 */ /* 0x000fe2000000001d */
[----:B------:R-:W-:-:S05]  /*0740*/  IMAD.WIDE R20, R25, 0x2, R10 ;  /* 0x0000000219147825 */ /* 0x000fca00078e020a */
[----:B------:R-:W2:Y:S04]  /*0750*/  @!P2 LDG.E.EF.U16 R29, desc[UR6][R18.64] ;  /* 0x00000006121da981 */ /* 0x000ea8000c0e1500 */
[----:B------:R0:W3:Y:S02]  /*0760*/  @!P2 LDG.E.EF.U16 R8, desc[UR6][R20.64] ;  /* 0x000000061408a981 */ /* 0x0000e4000c0e1500 */
[----:B0-----:R-:W-:Y:S01]  /*0770*/  PRMT R20, RZ, 0x7610, R20 ;  /* 0x00007610ff147816 */ /* 0x001fe20000000014 */
[----:B------:R-:W-:-:S04]  /*0780*/  IMAD.WIDE R18, R25, 0x2, R14 ;  /* 0x0000000219127825 */ /* 0x000fc800078e020e */
[----:B--2---:R-:W-:Y:S02]  /*0790*/  HADD2.F32 R29, -RZ, R29.H0_H0 ;  /* 0x2000001dff1d7230 */ /* 0x004fe40000004100 */
[----:B---3--:R-:W-:-:S05]  /*07a0*/  HADD2.F32 R8, -RZ, R8.H0_H0 ;  /* 0x20000008ff087230 */ /* 0x008fca0000004100 */
[----:B------:R-:W-:Y:S01]  /*07b0*/  FADD R29, R29, R8 ;  /* 0x000000081d1d7221 */ /* 0x000fe20000000000 */
[----:B------:R-:W-:-:S05]  /*07c0*/  IMAD.WIDE R8, R25, 0x2, R12 ;  /* 0x0000000219087825 */ /* 0x000fca00078e020c */
[----:B------:R0:W2:Y:S02]  /*07d0*/  @!P2 LDG.E.EF.U16 R20, desc[UR6][R8.64] ;  /* 0x000000060814a981 */ /* 0x0000a4000c0e1500 */
[----:B0-----:R-:W-:-:S06]  /*07e0*/  PRMT R8, RZ, 0x7610, R8 ;  /* 0x00007610ff087816 */ /* 0x001fcc0000000008 */
[----:B------:R-:W3:Y:S01]  /*07f0*/  @!P2 LDG.E.EF.U16 R8, desc[UR6][R18.64] ;  /* 0x000000061208a981 */ /* 0x000ee2000c0e1500 */
[----:B------:R-:W-:-:S04]  /*0800*/  IADD3 R5, R5, 0x10, RZ ;  /* 0x0000001005057810 */ /* 0x000fc80007ffe0ff */
[----:B------:R-:W-:Y:S02]  /*0810*/  ISETP.GE.AND P1, PT, R5, R28, PT ;  /* 0x0000001c0500720c */ /* 0x000fe40003f26270 */
[----:B------:R-:W-:Y:S01]  /*0820*/  IADD3 R26, R26, 0x10000, RZ ;  /* 0x000100001a1a7810 */ /* 0x000fe20007ffe0ff */
[----:B--2---:R-:W-:-:S05]  /*0830*/  HADD2.F32 R25, -RZ, R20.H0_H0 ;  /* 0x20000014ff197230 */ /* 0x004fca0000004100 */
[----:B------:R-:W-:Y:S01]  /*0840*/  FADD R29, R25, R29 ;  /* 0x0000001d191d7221 */ /* 0x000fe20000000000 */
[----:B---3--:R-:W-:-:S05]  /*0850*/  HADD2.F32 R20, -RZ, R8.H0_H0 ;  /* 0x20000008ff147230 */ /* 0x008fca0000004100 */
[----:B-----5:R-:W-:-:S04]  /*0860*/  FMUL R7, R20, R7 ;  /* 0x0000000714077220 */ /* 0x020fc80000400000 */
[----:B------:R-:W-:-:S05]  /*0870*/  @!P2 FFMA R24, R29, R7, R24 ;  /* 0x000000071d18a223 */ /* 0x000fca0000000018 */
[----:B------:R-:W-:Y:S01]  /*0880*/  MOV R8, R24 ;  /* 0x0000001800087202 */ /* 0x000fe20000000f00 */
[----:B------:R-:W-:Y:S06]  /*0890*/  @!P1 BRA `(.L_x_2) ;  /* 0xfffffff800489947 */ /* 0x000fec000383ffff */
.L_x_1:
[----:B------:R-:W-:-:S04]  /*08a0*/  IADD3 R7, -R5, R2, RZ ;  /* 0x0000000205077210 */ /* 0x000fc80007ffe1ff */
[----:B------:R-:W-:-:S13]  /*08b0*/  ISETP.GT.AND P1, PT, R7, 0x4, PT ;  /* 0x000000040700780c */ /* 0x000fda0003f24270 */
[----:B------:R-:W-:Y:S05]  /*08c0*/  @!P1 BRA `(.L_x_3) ;  /* 0x0000000000f49947 */ /* 0x000fea0003800000 */
[----:B------:R-:W1:Y:S01]  /*08d0*/  LDC.64 R12, c[0x0][0x210] ;  /* 0x00008400ff0c7b82 */ /* 0x000e620000000a00 */
[----:B------:R-:W-:Y:S02]  /*08e0*/  IADD3 R29, R6, R5, RZ ;  /* 0x00000005061d7210 */ /* 0x000fe40007ffe0ff */
[----:B------:R-:W-:Y:S02]  /*08f0*/  PRMT R25, RZ, 0x7610, R25 ;  /* 0x00007610ff197816 */ /* 0x000fe40000000019 */
[----:B------:R-:W-:-:S03]  /*0900*/  ISETP.GE.AND P0, PT, R29, R2, PT ;  /* 0x000000021d00720c */ /* 0x000fc60003f06270 */
[----:B------:R-:W2:Y:S08]  /*0910*/  LDC.64 R18, c[0x0][0x218] ;  /* 0x00008600ff127b82 */ /* 0x000eb00000000a00 */
[----:B------:R-:W3:Y:S08]  /*0920*/  LDC.64 R16, c[0x0][0x220] ;  /* 0x00008800ff107b82 */ /* 0x000ef00000000a00 */
[----:B------:R-:W4:Y:S01]  /*0930*/  LDC.64 R14, c[0x0][0x230] ;  /* 0x00008c00ff0e7b82 */ /* 0x000f220000000a00 */
[----:B-1----:R-:W-:-:S07]  /*0940*/  IMAD.WIDE R22, R26, 0x2, R12 ;  /* 0x000000021a167825 */ /* 0x002fce00078e020c */
[----:B------:R-:W1:Y:S01]  /*0950*/  LDC.64 R10, c[0x0][0x228] ;  /* 0x00008a00ff0a7b82 */ /* 0x000e620000000a00 */
[----:B------:R-:W-:Y:S01]  /*0960*/  PRMT R24, RZ, 0x7610, R24 ;  /* 0x00007610ff187816 */ /* 0x000fe20000000018 */
[----:B--2---:R-:W-:Y:S01]  /*0970*/  IMAD.WIDE R20, R26, 0x2, R18 ;  /* 0x000000021a147825 */ /* 0x004fe200078e0212 */
[----:B------:R-:W-:Y:S01]  /*0980*/  IADD3 R5, R5, 0x4, RZ ;  /* 0x0000000405057810 */ /* 0x000fe20007ffe0ff */
[----:B------:R2:W5:Y:S01]  /*0990*/  @!P0 LDG.E.EF.U16 R25, desc[UR6][R22.64] ;  /* 0x0000000616198981 */ /* 0x000562000c0e1500 */
[----:B------:R-:W-:Y:S02]  /*09a0*/  HFMA2.MMA R9, -RZ, RZ, 0, 0 ;  /* 0x00000000ff097435 */ /* 0x000fe400000001ff */
[----:B------:R-:W-:Y:S01]  /*09b0*/  IADD3 R27, R6, R5, RZ ;  /* 0x00000005061b7210 */ /* 0x000fe20007ffe0ff */
[----:B------:R3:W5:Y:S01]  /*09c0*/  @!P0 LDG.E.EF.U16 R24, desc[UR6][R20.64] ;  /* 0x0000000614188981 */ /* 0x000762000c0e1500 */
[----:B--2---:R-:W-:Y:S01]  /*09d0*/  PRMT R22, RZ, 0x7610, R22 ;  /* 0x00007610ff167816 */ /* 0x004fe20000000016 */
[----:B----4-:R-:W-:-:S04]  /*09e0*/  IMAD.WIDE R28, R29, 0x4, R14 ;  /* 0x000000041d1c7825 */ /* 0x010fc800078e020e */
[----:B---3--:R-:W-:Y:S01]  /*09f0*/  IMAD.WIDE R20, R26, 0x2, R16 ;  /* 0x000000021a147825 */ /* 0x008fe200078e0210 */
[----:B------:R-:W-:Y:S01]  /*0a00*/  ISETP.GE.AND P1, PT, R27, R2, PT ;  /* 0x000000021b00720c */ /* 0x000fe20003f26270 */
[----:B------:R-:W2:Y:S01]  /*0a10*/  @!P0 LDG.E.EL R9, desc[UR6][R28.64] ;  /* 0x000000061c098981 */ /* 0x000ea2000c2e1900 */
[----:B------:R-:W-:-:S03]  /*0a20*/  PRMT R23, RZ, 0x7610, R23 ;  /* 0x00007610ff177816 */ /* 0x000fc60000000017 */
[----:B------:R1:W3:Y:S01]  /*0a30*/  @!P0 LDG.E.EF.U16 R22, desc[UR6][R20.64] ;  /* 0x0000000614168981 */ /* 0x0002e2000c0e1500 */
[----:B------:R-:W-:Y:S01]  /*0a40*/  IADD3 R7, R26, 0x4000, RZ ;  /* 0x000040001a077810 */ /* 0x000fe20007ffe0ff */
[----:B-1----:R-:W-:Y:S01]  /*0a50*/  IMAD.WIDE R20, R26, 0x2, R10 ;  /* 0x000000021a147825 */ /* 0x002fe200078e020a */
[----:B------:R-:W-:Y:S02]  /*0a60*/  PRMT R26, RZ, 0x7610, R26 ;  /* 0x00007610ff1a7816 */ /* 0x000fe4000000001a */
[----:B------:R-:W-:Y:S01]  /*0a70*/  PRMT R28, RZ, 0x7610, R28 ;  /* 0x00007610ff1c7816 */ /* 0x000fe2000000001c */
[C---:B------:R-:W-:Y:S01]  /*0a80*/  IMAD.WIDE R12, R7.reuse, 0x2, R12 ;  /* 0x00000002070c7825 */ /* 0x040fe200078e020c */
[----:B------:R1:W4:Y:S03]  /*0a90*/  @!P0 LDG.E.EF.U16 R23, desc[UR6][R20.64] ;  /* 0x0000000614178981 */ /* 0x000326000c0e1500 */
[C---:B------:R-:W-:Y:S01]  /*0aa0*/  IMAD.WIDE R18, R7.reuse, 0x2, R18 ;  /* 0x0000000207127825 */ /* 0x040fe200078e0212 */
[----:B------:R-:W-:Y:S01]  /*0ab0*/  PRMT R29, RZ, 0x7610, R29 ;  /* 0x00007610ff1d7816 */ /* 0x000fe2000000001d */
[----:B------:R5:W2:Y:S02]  /*0ac0*/  @!P1 LDG.E.EF.U16 R26, desc[UR6][R12.64] ;  /* 0x000000060c1a9981 */ /* 0x000aa4000c0e1500 */
[----:B------:R-:W-:-:S02]  /*0ad0*/  IMAD.WIDE R16, R7, 0x2, R16 ;  /* 0x0000000207107825 */ /* 0x000fc400078e0210 */
[----:B------:R4:W2:Y:S01]  /*0ae0*/  @!P1 LDG.E.EF.U16 R28, desc[UR6][R18.64] ;  /* 0x00000006121c9981 */ /* 0x0008a2000c0e1500 */
[----:B-1----:R-:W-:Y:S01]  /*0af0*/  PRMT R20, RZ, 0x7610, R20 ;  /* 0x00007610ff147816 */ /* 0x002fe20000000014 */
[----:B------:R-:W-:Y:S01]  /*0b00*/  IMAD.WIDE R10, R7, 0x2, R10 ;  /* 0x00000002070a7825 */ /* 0x000fe200078e020a */
[----:B------:R-:W-:Y:S01]  /*0b10*/  MOV R21, RZ ;  /* 0x000000ff00157202 */ /* 0x000fe20000000f00 */
[----:B------:R-:W2:Y:S02]  /*0b20*/  @!P1 LDG.E.EF.U16 R29, desc[UR6][R16.64] ;  /* 0x00000006101d9981 */ /* 0x000ea4000c0e1500 */
[----:B------:R-:W-:Y:S02]  /*0b30*/  IMAD.WIDE R14, R27, 0x4, R14 ;  /* 0x000000041b0e7825 */ /* 0x000fe400078e020e */
[----:B------:R1:W2:Y:S04]  /*0b40*/  @!P1 LDG.E.EF.U16 R20, desc[UR6][R10.64] ;  /* 0x000000060a149981 */ /* 0x0002a8000c0e1500 */
[----:B------:R-:W2:Y:S01]  /*0b50*/  @!P1 LDG.E.EL R21, desc[UR6][R14.64] ;  /* 0x000000060e159981 */ /* 0x000ea2000c2e1900 */
[----:B------:R-:W-:Y:S01]  /*0b60*/  IADD3 R5, R5, 0x4, RZ ;  /* 0x0000000405057810 */ /* 0x000fe20007ffe0ff */
[----:B-----5:R-:W-:-:S02]  /*0b70*/  HADD2.F32 R12, -RZ, R25.H0_H0 ;  /* 0x20000019ff0c7230 */ /* 0x020fc40000004100 */
[----:B------:R-:W-:-:S05]  /*0b80*/  HADD2.F32 R13, -RZ, R24.H0_H0 ;  /* 0x20000018ff0d7230 */ /* 0x000fca0000004100 */
[----:B------:R-:W-:Y:S01]  /*0b90*/  FADD R12, R12, R13 ;  /* 0x0000000d0c0c7221 */ /* 0x000fe20000000000 */
[----:B---3--:R-:W-:-:S05]  /*0ba0*/  HADD2.F32 R13, -RZ, R22.H0_H0 ;  /* 0x20000016ff0d7230 */ /* 0x008fca0000004100 */
[----:B------:R-:W-:Y:S01]  /*0bb0*/  FADD R13, R13, R12 ;  /* 0x0000000c0d0d7221 */ /* 0x000fe20000000000 */
[----:B----4-:R-:W-:-:S05]  /*0bc0*/  HADD2.F32 R18, -RZ, R23.H0_H0 ;  /* 0x20000017ff127230 */ /* 0x010fca0000004100 */
[----:B--2---:R-:W-:Y:S01]  /*0bd0*/  FMUL R9, R18, R9 ;  /* 0x0000000912097220 */ /* 0x004fe20000400000 */
[----:B------:R-:W-:Y:S02]  /*0be0*/  HADD2.F32 R26, -RZ, R26.H0_H0 ;  /* 0x2000001aff1a7230 */ /* 0x000fe40000004100 */
[----:B-1----:R-:W-:Y:S02]  /*0bf0*/  HADD2.F32 R11, -RZ, R28.H0_H0 ;  /* 0x2000001cff0b7230 */ /* 0x002fe40000004100 */
[----:B------:R-:W-:Y:S01]  /*0c00*/  FFMA R9, R13, R9, R8 ;  /* 0x000000090d097223 */ /* 0x000fe20000000008 */
[----:B------:R-:W-:Y:S02]  /*0c10*/  HADD2.F32 R29, -RZ, R29.H0_H0 ;  /* 0x2000001dff1d7230 */ /* 0x000fe40000004100 */
[----:B------:R-:W-:Y:S01]  /*0c20*/  FADD R10, R26, R11 ;  /* 0x0000000b1a0a7221 */ /* 0x000fe20000000000 */
[----:B------:R-:W-:Y:S01]  /*0c30*/  HADD2.F32 R20, -RZ, R20.H0_H0 ;  /* 0x20000014ff147230 */ /* 0x000fe20000004100 */
[----:B------:R-:W-:-:S02]  /*0c40*/  FSEL R8, R9, R8, !P0 ;  /* 0x0000000809087208 */ /* 0x000fc40004000000 */
[----:B------:R-:W-:Y:S02]  /*0c50*/  FADD R9, R29, R10 ;  /* 0x0000000a1d097221 */ /* 0x000fe40000000000 */
[----:B------:R-:W-:Y:S01]  /*0c60*/  FMUL R21, R20, R21 ;  /* 0x0000001514157220 */ /* 0x000fe20000400000 */
[----:B------:R-:W-:Y:S02]  /*0c70*/  PLOP3.LUT P0, PT, PT, PT, PT, 0x8, 0x0 ;  /* 0x000000000000781c */ /* 0x000fe40003f0e170 */
[----:B------:R-:W-:Y:S01]  /*0c80*/  IADD3 R26, R7, 0x4000, RZ ;  /* 0x00004000071a7810 */ /* 0x000fe20007ffe0ff */
[----:B------:R-:W-:-:S10]  /*0c90*/  @!P1 FFMA R8, R9, R21, R8 ;  /* 0x0000001509089223 */ /* 0x000fd40000000008 */
.L_x_3:
[----:B------:R-:W-:-:S13]  /*0ca0*/  ISETP.LT.OR P0, PT, R5, R2, P0 ;  /* 0x000000020500720c */ /* 0x000fda0000701670 */
[----:B------:R-:W-:Y:S05]  /*0cb0*/  @!P0 BRA `(.L_x_0) ;  /* 0x0000000000788947 */ /* 0x000fea0003800000 */
[----:B------:R-:W1:Y:S01]  /*0cc0*/  LDC.64 R16, c[0x0][0x210] ;  /* 0x00008400ff107b82 */ /* 0x000e620000000a00 */
[----:B------:R-:W-:-:S04]  /*0cd0*/  IADD3 R19, R6, R5, RZ ;  /* 0x0000000506137210 */ /* 0x000fc80007ffe0ff */
[----:B------:R-:W-:Y:S02]  /*0ce0*/  ISETP.GE.AND P0, PT, R19, R2, PT ;  /* 0x000000021300720c */ /* 0x000fe40003f06270 */
[----:B------:R-:W-:Y:S01]  /*0cf0*/  PRMT R2, RZ, 0x7610, R2 ;  /* 0x00007610ff027816 */ /* 0x000fe20000000002 */
[----:B------:R-:W2:Y:S08]  /*0d00*/  LDC.64 R14, c[0x0][0x218] ;  /* 0x00008600ff0e7b82 */ /* 0x000eb00000000a00 */
[----:B------:R-:W3:Y:S08]  /*0d10*/  LDC.64 R6, c[0x0][0x230] ;  /* 0x00008c00ff067b82 */ /* 0x000ef00000000a00 */
[----:B------:R-:W4:Y:S08]  /*0d20*/  LDC.64 R12, c[0x0][0x228] ;  /* 0x00008a00ff0c7b82 */ /* 0x000f300000000a00 */
[----:B------:R-:W5:Y:S01]  /*0d30*/  LDC.64 R10, c[0x0][0x220] ;  /* 0x00008800ff0a7b82 */ /* 0x000f620000000a00 */
[----:B------:R-:W-:Y:S01]  /*0d40*/  PRMT R5, RZ, 0x7610, R5 ;  /* 0x00007610ff057816 */ /* 0x000fe20000000005 */
[----:B-1----:R-:W-:Y:S01]  /*0d50*/  IMAD.WIDE R16, R26, 0x2, R16 ;  /* 0x000000021a107825 */ /* 0x002fe200078e0210 */
[----:B------:R-:W-:-:S03]  /*0d60*/  PRMT R18, RZ, 0x7610, R18 ;  /* 0x00007610ff127816 */ /* 0x000fc60000000012 */
[C---:B--2---:R-:W-:Y:S01]  /*0d70*/  IMAD.WIDE R14, R26.reuse, 0x2, R14 ;  /* 0x000000021a0e7825 */ /* 0x044fe200078e020e */
[----:B------:R-:W-:Y:S01]  /*0d80*/  PRMT R9, RZ, 0x7610, R9 ;  /* 0x00007610ff097816 */ /* 0x000fe20000000009 */
[----:B------:R-:W2:Y:S02]  /*0d90*/  @!P0 LDG.E.EF.U16 R2, desc[UR6][R16.64] ;  /* 0x0000000610028981 */ /* 0x000ea4000c0e1500 */
[----:B---3--:R-:W-:Y:S01]  /*0da0*/  IMAD.WIDE R6, R19, 0x4, R6 ;  /* 0x0000000413067825 */ /* 0x008fe200078e0206 */
[----:B------:R-:W-:Y:S01]  /*0db0*/  HFMA2.MMA R19, -RZ, RZ, 0, 0 ;  /* 0x00000000ff137435 */ /* 0x000fe200000001ff */
[----:B------:R-:W3:Y:S02]  /*0dc0*/  @!P0 LDG.E.EF.U16 R5, desc[UR6][R14.64] ;  /* 0x000000060e058981 */ /* 0x000ee4000c0e1500 */
[----:B----4-:R-:W-:-:S05]  /*0dd0*/  IMAD.WIDE R12, R26, 0x2, R12 ;  /* 0x000000021a0c7825 */ /* 0x010fca00078e020c */
[----:B------:R-:W4:Y:S01]  /*0de0*/  @!P0 LDG.E.EF.U16 R18, desc[UR6][R12.64] ;  /* 0x000000060c128981 */ /* 0x000f22000c0e1500 */
[----:B-----5:R-:W-:-:S03]  /*0df0*/  IMAD.WIDE R10, R26, 0x2, R10 ;  /* 0x000000021a0a7825 */ /* 0x020fc600078e020a */
[----:B------:R-:W5:Y:S04]  /*0e00*/  @!P0 LDG.E.EL R19, desc[UR6][R6.64] ;  /* 0x0000000606138981 */ /* 0x000f68000c2e1900 */
[----:B------:R-:W5:Y:S01]  /*0e10*/  @!P0 LDG.E.EF.U16 R9, desc[UR6][R10.64] ;  /* 0x000000060a098981 */ /* 0x000f62000c0e1500 */
[----:B--2---:R-:W-:Y:S02]  /*0e20*/  HADD2.F32 R2, -RZ, R2.H0_H0 ;  /* 0x20000002ff027230 */ /* 0x004fe40000004100 */
[----:B---3--:R-:W-:-:S05]  /*0e30*/  HADD2.F32 R5, -RZ, R5.H0_H0 ;  /* 0x20000005ff057230 */ /* 0x008fca0000004100 */
[----:B------:R-:W-:Y:S01]  /*0e40*/  FADD R2, R2, R5 ;  /* 0x0000000502027221 */ /* 0x000fe20000000000 */
[----:B----4-:R-:W-:Y:S02]  /*0e50*/  HADD2.F32 R18, -RZ, R18.H0_H0 ;  /* 0x20000012ff127230 */ /* 0x010fe40000004100 */
[----:B-----5:R-:W-:-:S03]  /*0e60*/  HADD2.F32 R17, -RZ, R9.H0_H0 ;  /* 0x20000009ff117230 */ /* 0x020fc60000004100 */
[----:B------:R-:W-:Y:S02]  /*0e70*/  FMUL R9, R18, R19 ;  /* 0x0000001312097220 */ /* 0x000fe40000400000 */
[----:B------:R-:W-:-:S04]  /*0e80*/  FADD R5, R2, R17 ;  /* 0x0000001102057221 */ /* 0x000fc80000000000 */
[----:B------:R-:W-:-:S07]  /*0e90*/  @!P0 FFMA R8, R5, R9, R8 ;  /* 0x0000000905088223 */ /* 0x000fce0000000008 */
.L_x_0:
[----:B------:R-:W1:Y:S01]  /*0ea0*/  SHFL.BFLY PT, R5, R8, 0x2, 0x1f ;  /* 0x0c401f0008057f89 */ /* 0x000e6200000e0000 */
[----:B------:R-:W2:Y:S01]  /*0eb0*/  S2UR UR5, SR_CgaCtaId ;  /* 0x00000000000579c3 */ /* 0x000ea20000008800 */
[----:B------:R-:W-:Y:S01]  /*0ec0*/  UMOV UR4, 0x400 ;  /* 0x0000040000047882 */ /* 0x000fe20000000000 */
[----:B------:R-:W-:Y:S01]  /*0ed0*/  LOP3.LUT P0, RZ, R0, 0x38, RZ, 0xc0, !PT ;  /* 0x0000003800ff7812 */ /* 0x000fe2000780c0ff */
[----:B-1----:R-:W-:Y:S01]  /*0ee0*/  FADD R5, R5, R8 ;  /* 0x0000000805057221 */ /* 0x002fe20000000000 */
[----:B--2---:R-:W-:-:S04]  /*0ef0*/  UPRMT UR4, UR5, 0x654, UR4 ;  /* 0x0000065405047896 */ /* 0x004fc80008000004 */
[----:B------:R-:W1:Y:S02]  /*0f00*/  SHFL.BFLY PT, R2, R5, 0x1, 0x1f ;  /* 0x0c201f0005027f89 */ /* 0x000e6400000e0000 */
[----:B------:R-:W-:Y:S01]  /*0f10*/  LEA R7, R4, UR4, 0x2 ;  /* 0x0000000404077c11 */ /* 0x000fe2000f8e10ff */
[----:B-1----:R-:W-:Y:S01]  /*0f20*/  FADD R6, R5, R2 ;  /* 0x0000000205067221 */ /* 0x002fe20000000000 */
[----:B------:R-:W-:-:S04]  /*0f30*/  LOP3.LUT R2, R0, 0x7, RZ, 0xc0, !PT ;  /* 0x0000000700027812 */ /* 0x000fc800078ec0ff */
[----:B------:R1:W-:Y:S01]  /*0f40*/  STS [R7], R6 ;  /* 0x0000000607007388 */ /* 0x0003e20000000800 */
[----:B------:R-:W-:Y:S01]  /*0f50*/  LEA R9, R2, UR4, 0x2 ;  /* 0x0000000402097c11 */ /* 0x000fe2000f8e10ff */
[----:B------:R-:W-:Y:S06]  /*0f60*/  BAR.SYNC.DEFER_BLOCKING 0x0 ;  /* 0x0000000000007b1d */ /* 0x000fec0000010000 */
[----:B-1----:R-:W-:Y:S05]  /*0f70*/  @P0 EXIT ;  /* 0x000000000000094d */ /* 0x002fea0003800000 */
[----:B------:R-:W0:Y:S01]  /*0f80*/  LDS R9, [R9] ;  /* 0x0000000009097984 */ /* 0x000e220000000800 */
[----:B------:R-:W1:Y:S01]  /*0f90*/  LDC.64 R4, c[0x0][0x238] ;  /* 0x00008e00ff047b82 */ /* 0x000e620000000a00 */
[----:B------:R-:W-:-:S05]  /*0fa0*/  LOP3.LUT R3, R3, 0x7, R0, 0xf8, !PT ;  /* 0x0000000703037812 */ /* 0x000fca00078ef800 */
[----:B-1----:R-:W-:Y:S01]  /*0fb0*/  IMAD.WIDE R2, R3, 0x2, R4 ;  /* 0x0000000203027825 */ /* 0x002fe200078e0204 */
[----:B0-----:R-:W-:-:S05]  /*0fc0*/  F2FP.F16.F32.PACK_AB R0, RZ, R9 ;  /* 0x00000009ff00723e */ /* 0x001fca00000000ff */
[----:B------:R-:W-:Y:S01]  /*0fd0*/  STG.E.U16 desc[UR6][R2.64], R0 ;  /* 0x0000000002007986 */ /* 0x000fe2000c101506 */
[----:B------:R-:W-:Y:S05]  /*0fe0*/  EXIT ;  /* 0x000000000000794d */ /* 0x000fea0003800000 */
.L_x_4:
[----:B------:R-:W-:-:S00]  /*0ff0*/  BRA `(.L_x_4) ;  /* 0xfffffffc00fc7947 */ /* 0x000fc0000383ffff */
[----:B------:R-:W-:-:S00]  /*1000*/  NOP ;  /* 0x0000000000007918 */ /* 0x000fc00000000000 */
[----:B------:R-:W-:-:S00]  /*1010*/  NOP ;  /* 0x0000000000007918 */ /* 0x000fc00000000000 */
[----:B------:R-:W-:-:S00]  /*1020*/  NOP ;  /* 0x0000000000007918 */ /* 0x000fc00000000000 */
[----:B------:R-:W-:-:S00]  /*1030*/  NOP ;  /* 0x0000000000007918 */ /* 0x000fc00000000000 */
[----:B------:R-:W-:-:S00]  /*1040*/  NOP ;  /* 0x0000000000007918 */ /* 0x000fc00000000000 */
[----:B------:R-:W-:-:S00]  /*1050*/  NOP ;  /* 0x0000000000007918 */ /* 0x000fc00000000000 */
[----:B------:R-:W-:-:S00]  /*1060*/  NOP ;  /* 0x0000000000007918 */ /* 0x000fc00000000000 */
[----:B------:R-:W-:-:S00]  /*1070*/  NOP ;  /* 0x0000000000007918 */ /* 0x000fc00000000000 */
.L_x_5:


//--------------------- .nv.shared.triton_red_fused__to_copy_add_mul_sum_11 --------------------------
	.section	.nv.shared.triton_red_fused__to_copy_add_mul_sum_11,"aw",@nobits
	.sectionflags	@""
	.align	16
	.zero		1024


//--------------------- .nv.constant0.triton_red_fused__to_copy_add_mul_sum_11 --------------------------
	.section	.nv.constant0.triton_red_fused__to_copy_add_mul_sum_11,"a",@progbits
	.sectionflags	@""
	.align	4
.nv.constant0.triton_red_fused__to_copy_add_mul_sum_11:
	.zero		592
